//
// Generated by NVIDIA NVVM Compiler
//
// Compiler Build ID: CL-36424714
// Cuda compilation tools, release 13.0, V13.0.88
// Based on NVVM 20.0.0
//

.version 9.0
.target sm_100
.address_size 64

	// .globl	_Z9matrixAddPiS_S_

.visible .entry _Z9matrixAddPiS_S_(
	.param .u64 .ptr .align 1 _Z9matrixAddPiS_S__param_0,
	.param .u64 .ptr .align 1 _Z9matrixAddPiS_S__param_1,
	.param .u64 .ptr .align 1 _Z9matrixAddPiS_S__param_2
)
{
	.reg .b32 	%r<14>;
	.reg .b64 	%rd<11>;

	ld.param.u64 	%rd1, [_Z9matrixAddPiS_S__param_0];
	ld.param.u64 	%rd2, [_Z9matrixAddPiS_S__param_1];
	ld.param.u64 	%rd3, [_Z9matrixAddPiS_S__param_2];
	cvta.to.global.u64 	%rd4, %rd3;
	cvta.to.global.u64 	%rd5, %rd2;
	cvta.to.global.u64 	%rd6, %rd1;
	mov.u32 	%r1, %ctaid.x;
	mov.u32 	%r2, %ntid.x;
	mov.u32 	%r3, %tid.x;
	mov.u32 	%r4, %ctaid.y;
	mov.u32 	%r5, %ntid.y;
	mov.u32 	%r6, %tid.y;
	mad.lo.s32 	%r7, %r4, %r5, %r6;
	mov.u32 	%r8, %nctaid.x;
	mad.lo.s32 	%r9, %r7, %r8, %r1;
	mad.lo.s32 	%r10, %r9, %r2, %r3;
	mul.wide.s32 	%rd7, %r10, 4;
	add.s64 	%rd8, %rd6, %rd7;
	ld.global.u32 	%r11, [%rd8];
	add.s64 	%rd9, %rd5, %rd7;
	ld.global.u32 	%r12, [%rd9];
	add.s32 	%r13, %r12, %r11;
	add.s64 	%rd10, %rd4, %rd7;
	st.global.u32 	[%rd10], %r13;
	ret;

}


// ===== COMPILED SASS (sm_100) =====

	.target	sm_100

	.elftype	@"ET_EXEC"


//--------------------- .note.nv.tkinfo           --------------------------
	.section	.note.nv.tkinfo,"",@"SHT_NOTE"
	.sectionflags	@"SHF_NOTE_NV_TKINFO"
	.tkinfo
        /*0018*/ 	.word	0x00000002
        /*0030*/ 	.string	""
        /*0030*/ 	.string	"ptxas"
        /*0030*/ 	.string	"Cuda compilation tools, release 13.0, V13.0.88"
        /*0030*/ 	.string	"Build cuda_13.0.r13.0/compiler.36424714_0"
        /*0030*/ 	.string	"-arch sm_100 -m 64 "



//--------------------- .note.nv.cuinfo           --------------------------
	.section	.note.nv.cuinfo,"",@"SHT_NOTE"
	.sectionflags	@"SHF_NOTE_NV_CUINFO"
        /*0018*/ 	.short	0x0002
        /*001a*/ 	.short	0x0064
        /*001c*/ 	.short	0x0082
	.zero		2


//--------------------- .nv.info                  --------------------------
	.section	.nv.info,"",@"SHT_CUDA_INFO"
	.align	4


	//----- nvinfo : EIATTR_REGCOUNT
	.align		4
        /*0000*/ 	.byte	0x04, 0x2f
        /*0002*/ 	.short	(.L_1 - .L_0)
	.align		4
.L_0:
        /*0004*/ 	.word	index@(_Z9matrixAddPiS_S_)
        /*0008*/ 	.word	0x0000000e


	//----- nvinfo : EIATTR_FRAME_SIZE
	.align		4
.L_1:
        /*000c*/ 	.byte	0x04, 0x11
        /*000e*/ 	.short	(.L_3 - .L_2)
	.align		4
.L_2:
        /*0010*/ 	.word	index@(_Z9matrixAddPiS_S_)
        /*0014*/ 	.word	0x00000000


	//----- nvinfo : EIATTR_MIN_STACK_SIZE
	.align		4
.L_3:
        /*0018*/ 	.byte	0x04, 0x12
        /*001a*/ 	.short	(.L_5 - .L_4)
	.align		4
.L_4:
        /*001c*/ 	.word	index@(_Z9matrixAddPiS_S_)
        /*0020*/ 	.word	0x00000000
.L_5:


//--------------------- .nv.compat                --------------------------
	.section	.nv.compat,"",@"SHT_CUDA_COMPAT_INFO"
	.align	4
        /*0000*/ 	.byte	0x02, 0x09, 0x00, 0x00, 0x02, 0x02, 0x01, 0x00, 0x02, 0x05, 0x05, 0x00, 0x03, 0x07, 0x01, 0x01
        /*0010*/ 	.byte	0x02, 0x03, 0x00, 0x00, 0x02, 0x06, 0x01, 0x00, 0x04, 0x0b, 0x08, 0x00, 0x09, 0x00, 0x00, 0x00
        /*0020*/ 	.byte	0x00, 0x00, 0x00, 0x00


//--------------------- .nv.info._Z9matrixAddPiS_S_ --------------------------
	.section	.nv.info._Z9matrixAddPiS_S_,"",@"SHT_CUDA_INFO"
	.sectionflags	@""
	.align	4


	//----- nvinfo : EIATTR_CUDA_API_VERSION
	.align		4
        /*0000*/ 	.byte	0x04, 0x37
        /*0002*/ 	.short	(.L_7 - .L_6)
.L_6:
        /*0004*/ 	.word	0x00000082


	//----- nvinfo : EIATTR_KPARAM_INFO
	.align		4
.L_7:
        /*0008*/ 	.byte	0x04, 0x17
        /*000a*/ 	.short	(.L_9 - .L_8)
.L_8:
        /*000c*/ 	.word	0x00000000
        /*0010*/ 	.short	0x0002
        /*0012*/ 	.short	0x0010
        /*0014*/ 	.byte	0x00, 0xf5, 0x21, 0x00


	//----- nvinfo : EIATTR_KPARAM_INFO
	.align		4
.L_9:
        /*0018*/ 	.byte	0x04, 0x17
        /*001a*/ 	.short	(.L_11 - .L_10)
.L_10:
        /*001c*/ 	.word	0x00000000
        /*0020*/ 	.short	0x0001
        /*0022*/ 	.short	0x0008
        /*0024*/ 	.byte	0x00, 0xf5, 0x21, 0x00


	//----- nvinfo : EIATTR_KPARAM_INFO
	.align		4
.L_11:
        /*0028*/ 	.byte	0x04, 0x17
        /*002a*/ 	.short	(.L_13 - .L_12)
.L_12:
        /*002c*/ 	.word	0x00000000
        /*0030*/ 	.short	0x0000
        /*0032*/ 	.short	0x0000
        /*0034*/ 	.byte	0x00, 0xf5, 0x21, 0x00


	//----- nvinfo : EIATTR_SPARSE_MMA_MASK
	.align		4
.L_13:
        /*0038*/ 	.byte	0x03, 0x50
        /*003a*/ 	.short	0x0000


	//----- nvinfo : EIATTR_MAXREG_COUNT
	.align		4
        /*003c*/ 	.byte	0x03, 0x1b
        /*003e*/ 	.short	0x00ff


	//----- nvinfo : EIATTR_MERCURY_ISA_VERSION
	.align		4
        /*0040*/ 	.byte	0x03, 0x5f
        /*0042*/ 	.short	0x0101


	//----- nvinfo : EIATTR_VRC_CTA_INIT_COUNT
	.align		4
        /*0044*/ 	.byte	0x02, 0x4a
	.zero		1
	.zero		1


	//----- nvinfo : EIATTR_EXIT_INSTR_OFFSETS
	.align		4
        /*0048*/ 	.byte	0x04, 0x1c
        /*004a*/ 	.short	(.L_15 - .L_14)


	//   ....[0]....
.L_14:
        /*004c*/ 	.word	0x00000160


	//----- nvinfo : EIATTR_CBANK_PARAM_SIZE
	.align		4
.L_15:
        /*0050*/ 	.byte	0x03, 0x19
        /*0052*/ 	.short	0x0018


	//----- nvinfo : EIATTR_PARAM_CBANK
	.align		4
        /*0054*/ 	.byte	0x04, 0x0a
        /*0056*/ 	.short	(.L_17 - .L_16)
	.align		4
.L_16:
        /*0058*/ 	.word	index@(.nv.constant0._Z9matrixAddPiS_S_)
        /*005c*/ 	.short	0x0380
        /*005e*/ 	.short	0x0018


	//----- nvinfo : EIATTR_SW_WAR
	.align		4
.L_17:
        /*0060*/ 	.byte	0x04, 0x36
        /*0062*/ 	.short	(.L_19 - .L_18)
.L_18:
        /*0064*/ 	.word	0x00000008
.L_19:


//--------------------- .nv.callgraph             --------------------------
	.section	.nv.callgraph,"",@"SHT_CUDA_CALLGRAPH"
	.align	4
	.sectionentsize	8
	.align		4
        /*0000*/ 	.word	0x00000000
	.align		4
        /*0004*/ 	.word	0xffffffff
	.align		4
        /*0008*/ 	.word	0x00000000
	.align		4
        /*000c*/ 	.word	0xfffffffe
	.align		4
        /*0010*/ 	.word	0x00000000
	.align		4
        /*0014*/ 	.word	0xfffffffd
	.align		4
        /*0018*/ 	.word	0x00000000
	.align		4
        /*001c*/ 	.word	0xfffffffc


//--------------------- .text._Z9matrixAddPiS_S_  --------------------------
	.section	.text._Z9matrixAddPiS_S_,"ax",@progbits
	.align	128
        .global         _Z9matrixAddPiS_S_
        .type           _Z9matrixAddPiS_S_,@function
        .size           _Z9matrixAddPiS_S_,(.L_x_1 - _Z9matrixAddPiS_S_)
        .other          _Z9matrixAddPiS_S_,@"STO_CUDA_ENTRY STV_DEFAULT"
_Z9matrixAddPiS_S_:
.text._Z9matrixAddPiS_S_:
[----:B------:R-:W-:Y:S01]  /*0000*/  LDC R1, c[0x0][0x37c] ;  /* 0x0000df00ff017b82 */ /* 0x000fe20000000800 */
[----:B------:R-:W0:Y:S01]  /*0010*/  S2R R7, SR_TID.Y ;  /* 0x0000000000077919 */ /* 0x000e220000002200 */
[----:B------:R-:W1:Y:S06]  /*0020*/  LDCU UR7, c[0x0][0x360] ;  /* 0x00006c00ff0777ac */ /* 0x000e6c0008000800 */
[----:B------:R-:W0:Y:S01]  /*0030*/  S2UR UR8, SR_CTAID.Y ;  /* 0x00000000000879c3 */ /* 0x000e220000002600 */
[----:B------:R-:W1:Y:S01]  /*0040*/  S2R R9, SR_TID.X ;  /* 0x0000000000097919 */ /* 0x000e620000002100 */
[----:B------:R-:W2:Y:S06]  /*0050*/  LDCU.64 UR4, c[0x0][0x358] ;  /* 0x00006b00ff0477ac */ /* 0x000eac0008000a00 */
[----:B------:R-:W0:Y:S08]  /*0060*/  LDC R0, c[0x0][0x364] ;  /* 0x0000d900ff007b82 */ /* 0x000e300000000800 */
[----:B------:R-:W3:Y:S08]  /*0070*/  S2UR UR6, SR_CTAID.X ;  /* 0x00000000000679c3 */ /* 0x000ef00000002500 */
[----:B------:R-:W3:Y:S08]  /*0080*/  LDC R11, c[0x0][0x370] ;  /* 0x0000dc00ff0b7b82 */ /* 0x000ef00000000800 */
[----:B------:R-:W4:Y:S01]  /*0090*/  LDC.64 R2, c[0x0][0x380] ;  /* 0x0000e000ff027b82 */ /* 0x000f220000000a00 */
[----:B0-----:R-:W-:-:S07]  /*00a0*/  IMAD R0, R0, UR8, R7 ;  /* 0x0000000800007c24 */ /* 0x001fce000f8e0207 */
[----:B------:R-:W0:Y:S01]  /*00b0*/  LDC.64 R4, c[0x0][0x388] ;  /* 0x0000e200ff047b82 */ /* 0x000e220000000a00 */
[----:B---3--:R-:W-:-:S07]  /*00c0*/  IMAD R0, R0, R11, UR6 ;  /* 0x0000000600007e24 */ /* 0x008fce000f8e020b */
[----:B------:R-:W3:Y:S01]  /*00d0*/  LDC.64 R6, c[0x0][0x390] ;  /* 0x0000e400ff067b82 */ /* 0x000ee20000000a00 */
[----:B-1----:R-:W-:-:S04]  /*00e0*/  IMAD R9, R0, UR7, R9 ;  /* 0x0000000700097c24 */ /* 0x002fc8000f8e0209 */
[----:B----4-:R-:W-:-:S06]  /*00f0*/  IMAD.WIDE R2, R9, 0x4, R2 ;  /* 0x0000000409027825 */ /* 0x010fcc00078e0202 */
[----:B--2---:R-:W2:Y:S01]  /*0100*/  LDG.E R2, desc[UR4][R2.64] ;  /* 0x0000000402027981 */ /* 0x004ea2000c1e1900 */
[----:B0-----:R-:W-:-:S06]  /*0110*/  IMAD.WIDE R4, R9, 0x4, R4 ;  /* 0x0000000409047825 */ /* 0x001fcc00078e0204 */
[----:B------:R-:W2:Y:S01]  /*0120*/  LDG.E R5, desc[UR4][R4.64] ;  /* 0x0000000404057981 */ /* 0x000ea2000c1e1900 */
[----:B---3--:R-:W-:Y:S01]  /*0130*/  IMAD.WIDE R6, R9, 0x4, R6 ;  /* 0x0000000409067825 */ /* 0x008fe200078e0206 */
[----:B--2---:R-:W-:-:S05]  /*0140*/  IADD3 R9, PT, PT, R2, R5, RZ ;  /* 0x0000000502097210 */ /* 0x004fca0007ffe0ff */
[----:B------:R-:W-:Y:S01]  /*0150*/  STG.E desc[UR4][R6.64], R9 ;  /* 0x0000000906007986 */ /* 0x000fe2000c101904 */
[----:B------:R-:W-:Y:S05]  /*0160*/  EXIT ;  /* 0x000000000000794d */ /* 0x000fea0003800000 */
.L_x_0:
[----:B------:R-:W-:-:S00]  /*0170*/  BRA `(.L_x_0) ;  /* 0xfffffffc00fc7947 */ /* 0x000fc0000383ffff */
[----:B------:R-:W-:-:S00]  /*0180*/  NOP ;  /* 0x0000000000007918 */ /* 0x000fc00000000000 */
[----:B------:R-:W-:-:S00]  /*0190*/  NOP ;  /* 0x0000000000007918 */ /* 0x000fc00000000000 */
[----:B------:R-:W-:-:S00]  /*01a0*/  NOP ;  /* 0x0000000000007918 */ /* 0x000fc00000000000 */
[----:B------:R-:W-:-:S00]  /*01b0*/  NOP ;  /* 0x0000000000007918 */ /* 0x000fc00000000000 */
[----:B------:R-:W-:-:S00]  /*01c0*/  NOP ;  /* 0x0000000000007918 */ /* 0x000fc00000000000 */
[----:B------:R-:W-:-:S00]  /*01d0*/  NOP ;  /* 0x0000000000007918 */ /* 0x000fc00000000000 */
[----:B------:R-:W-:-:S00]  /*01e0*/  NOP ;  /* 0x0000000000007918 */ /* 0x000fc00000000000 */
[----:B------:R-:W-:-:S00]  /*01f0*/  NOP ;  /* 0x0000000000007918 */ /* 0x000fc00000000000 */
.L_x_1:


//--------------------- .nv.shared.reserved.0     --------------------------
	.section	.nv.shared.reserved.0,"aw",@nobits
	.weak		__nv_reservedSMEM_offset_0_alias
	.size		__nv_reservedSMEM_offset_0_alias, 0, 64
	.other		__nv_reservedSMEM_offset_0_alias,@"STO_CUDA_RESERVED_SHARED STV_DEFAULT"
__nv_reservedSMEM_offset_0_alias:
	.zero		0
	.zero		64


//--------------------- .nv.constant0._Z9matrixAddPiS_S_ --------------------------
	.section	.nv.constant0._Z9matrixAddPiS_S_,"a",@progbits
	.sectionflags	@""
	.align	4
.nv.constant0._Z9matrixAddPiS_S_:
	.zero		920


//--------------------- SYMBOLS --------------------------

	.type		.nv.reservedSmem.offset0,@object
	.size		.nv.reservedSmem.offset0,0x4
